//
// Generated by NVIDIA NVVM Compiler
//
// Compiler Build ID: CL-36424714
// Cuda compilation tools, release 13.0, V13.0.88
// Based on NVVM 20.0.0
//

.version 9.0
.target sm_100
.address_size 64

	// .globl	_Z6kernelPfS_S_i

.visible .entry _Z6kernelPfS_S_i(
	.param .u64 .ptr .align 1 _Z6kernelPfS_S_i_param_0,
	.param .u64 .ptr .align 1 _Z6kernelPfS_S_i_param_1,
	.param .u64 .ptr .align 1 _Z6kernelPfS_S_i_param_2,
	.param .u32 _Z6kernelPfS_S_i_param_3
)
{
	.reg .b32 	%r<5>;
	.reg .b32 	%f<4>;
	.reg .b64 	%rd<11>;

	ld.param.u64 	%rd1, [_Z6kernelPfS_S_i_param_0];
	ld.param.u64 	%rd2, [_Z6kernelPfS_S_i_param_1];
	ld.param.u64 	%rd3, [_Z6kernelPfS_S_i_param_2];
	cvta.to.global.u64 	%rd4, %rd3;
	cvta.to.global.u64 	%rd5, %rd2;
	cvta.to.global.u64 	%rd6, %rd1;
	mov.u32 	%r1, %tid.x;
	mov.u32 	%r2, %ctaid.x;
	mov.u32 	%r3, %ntid.x;
	mad.lo.s32 	%r4, %r3, %r2, %r1;
	mul.wide.s32 	%rd7, %r4, 4;
	add.s64 	%rd8, %rd6, %rd7;
	ld.global.f32 	%f1, [%rd8];
	add.s64 	%rd9, %rd5, %rd7;
	ld.global.f32 	%f2, [%rd9];
	add.f32 	%f3, %f1, %f2;
	add.s64 	%rd10, %rd4, %rd7;
	st.global.f32 	[%rd10], %f3;
	ret;

}


// ===== COMPILED SASS (sm_100) =====

	.target	sm_100

	.elftype	@"ET_EXEC"


//--------------------- .note.nv.tkinfo           --------------------------
	.section	.note.nv.tkinfo,"",@"SHT_NOTE"
	.sectionflags	@"SHF_NOTE_NV_TKINFO"
	.tkinfo
        /*0018*/ 	.word	0x00000002
        /*0030*/ 	.string	""
        /*0030*/ 	.string	"ptxas"
        /*0030*/ 	.string	"Cuda compilation tools, release 13.0, V13.0.88"
        /*0030*/ 	.string	"Build cuda_13.0.r13.0/compiler.36424714_0"
        /*0030*/ 	.string	"-arch sm_100 -m 64 "



//--------------------- .note.nv.cuinfo           --------------------------
	.section	.note.nv.cuinfo,"",@"SHT_NOTE"
	.sectionflags	@"SHF_NOTE_NV_CUINFO"
        /*0018*/ 	.short	0x0002
        /*001a*/ 	.short	0x0064
        /*001c*/ 	.short	0x0082
	.zero		2


//--------------------- .nv.info                  --------------------------
	.section	.nv.info,"",@"SHT_CUDA_INFO"
	.align	4


	//----- nvinfo : EIATTR_REGCOUNT
	.align		4
        /*0000*/ 	.byte	0x04, 0x2f
        /*0002*/ 	.short	(.L_1 - .L_0)
	.align		4
.L_0:
        /*0004*/ 	.word	index@(_Z6kernelPfS_S_i)
        /*0008*/ 	.word	0x0000000c


	//----- nvinfo : EIATTR_FRAME_SIZE
	.align		4
.L_1:
        /*000c*/ 	.byte	0x04, 0x11
        /*000e*/ 	.short	(.L_3 - .L_2)
	.align		4
.L_2:
        /*0010*/ 	.word	index@(_Z6kernelPfS_S_i)
        /*0014*/ 	.word	0x00000000


	//----- nvinfo : EIATTR_MIN_STACK_SIZE
	.align		4
.L_3:
        /*0018*/ 	.byte	0x04, 0x12
        /*001a*/ 	.short	(.L_5 - .L_4)
	.align		4
.L_4:
        /*001c*/ 	.word	index@(_Z6kernelPfS_S_i)
        /*0020*/ 	.word	0x00000000
.L_5:


//--------------------- .nv.compat                --------------------------
	.section	.nv.compat,"",@"SHT_CUDA_COMPAT_INFO"
	.align	4
        /*0000*/ 	.byte	0x02, 0x09, 0x00, 0x00, 0x02, 0x02, 0x01, 0x00, 0x02, 0x05, 0x05, 0x00, 0x03, 0x07, 0x01, 0x01
        /*0010*/ 	.byte	0x02, 0x03, 0x00, 0x00, 0x02, 0x06, 0x01, 0x00, 0x04, 0x0b, 0x08, 0x00, 0x09, 0x00, 0x00, 0x00
        /*0020*/ 	.byte	0x00, 0x00, 0x00, 0x00


//--------------------- .nv.info._Z6kernelPfS_S_i --------------------------
	.section	.nv.info._Z6kernelPfS_S_i,"",@"SHT_CUDA_INFO"
	.sectionflags	@""
	.align	4


	//----- nvinfo : EIATTR_CUDA_API_VERSION
	.align		4
        /*0000*/ 	.byte	0x04, 0x37
        /*0002*/ 	.short	(.L_7 - .L_6)
.L_6:
        /*0004*/ 	.word	0x00000082


	//----- nvinfo : EIATTR_KPARAM_INFO
	.align		4
.L_7:
        /*0008*/ 	.byte	0x04, 0x17
        /*000a*/ 	.short	(.L_9 - .L_8)
.L_8:
        /*000c*/ 	.word	0x00000000
        /*0010*/ 	.short	0x0003
        /*0012*/ 	.short	0x0018
        /*0014*/ 	.byte	0x00, 0xf0, 0x11, 0x00


	//----- nvinfo : EIATTR_KPARAM_INFO
	.align		4
.L_9:
        /*0018*/ 	.byte	0x04, 0x17
        /*001a*/ 	.short	(.L_11 - .L_10)
.L_10:
        /*001c*/ 	.word	0x00000000
        /*0020*/ 	.short	0x0002
        /*0022*/ 	.short	0x0010
        /*0024*/ 	.byte	0x00, 0xf5, 0x21, 0x00


	//----- nvinfo : EIATTR_KPARAM_INFO
	.align		4
.L_11:
        /*0028*/ 	.byte	0x04, 0x17
        /*002a*/ 	.short	(.L_13 - .L_12)
.L_12:
        /*002c*/ 	.word	0x00000000
        /*0030*/ 	.short	0x0001
        /*0032*/ 	.short	0x0008
        /*0034*/ 	.byte	0x00, 0xf5, 0x21, 0x00


	//----- nvinfo : EIATTR_KPARAM_INFO
	.align		4
.L_13:
        /*0038*/ 	.byte	0x04, 0x17
        /*003a*/ 	.short	(.L_15 - .L_14)
.L_14:
        /*003c*/ 	.word	0x00000000
        /*0040*/ 	.short	0x0000
        /*0042*/ 	.short	0x0000
        /*0044*/ 	.byte	0x00, 0xf5, 0x21, 0x00


	//----- nvinfo : EIATTR_SPARSE_MMA_MASK
	.align		4
.L_15:
        /*0048*/ 	.byte	0x03, 0x50
        /*004a*/ 	.short	0x0000


	//----- nvinfo : EIATTR_MAXREG_COUNT
	.align		4
        /*004c*/ 	.byte	0x03, 0x1b
        /*004e*/ 	.short	0x00ff


	//----- nvinfo : EIATTR_MERCURY_ISA_VERSION
	.align		4
        /*0050*/ 	.byte	0x03, 0x5f
        /*0052*/ 	.short	0x0101


	//----- nvinfo : EIATTR_VRC_CTA_INIT_COUNT
	.align		4
        /*0054*/ 	.byte	0x02, 0x4a
	.zero		1
	.zero		1


	//----- nvinfo : EIATTR_EXIT_INSTR_OFFSETS
	.align		4
        /*0058*/ 	.byte	0x04, 0x1c
        /*005a*/ 	.short	(.L_17 - .L_16)


	//   ....[0]....
.L_16:
        /*005c*/ 	.word	0x00000100


	//----- nvinfo : EIATTR_CBANK_PARAM_SIZE
	.align		4
.L_17:
        /*0060*/ 	.byte	0x03, 0x19
        /*0062*/ 	.short	0x001c


	//----- nvinfo : EIATTR_PARAM_CBANK
	.align		4
        /*0064*/ 	.byte	0x04, 0x0a
        /*0066*/ 	.short	(.L_19 - .L_18)
	.align		4
.L_18:
        /*0068*/ 	.word	index@(.nv.constant0._Z6kernelPfS_S_i)
        /*006c*/ 	.short	0x0380
        /*006e*/ 	.short	0x001c


	//----- nvinfo : EIATTR_SW_WAR
	.align		4
.L_19:
        /*0070*/ 	.byte	0x04, 0x36
        /*0072*/ 	.short	(.L_21 - .L_20)
.L_20:
        /*0074*/ 	.word	0x00000008
.L_21:


//--------------------- .nv.callgraph             --------------------------
	.section	.nv.callgraph,"",@"SHT_CUDA_CALLGRAPH"
	.align	4
	.sectionentsize	8
	.align		4
        /*0000*/ 	.word	0x00000000
	.align		4
        /*0004*/ 	.word	0xffffffff
	.align		4
        /*0008*/ 	.word	0x00000000
	.align		4
        /*000c*/ 	.word	0xfffffffe
	.align		4
        /*0010*/ 	.word	0x00000000
	.align		4
        /*0014*/ 	.word	0xfffffffd
	.align		4
        /*0018*/ 	.word	0x00000000
	.align		4
        /*001c*/ 	.word	0xfffffffc


//--------------------- .text._Z6kernelPfS_S_i    --------------------------
	.section	.text._Z6kernelPfS_S_i,"ax",@progbits
	.align	128
        .global         _Z6kernelPfS_S_i
        .type           _Z6kernelPfS_S_i,@function
        .size           _Z6kernelPfS_S_i,(.L_x_1 - _Z6kernelPfS_S_i)
        .other          _Z6kernelPfS_S_i,@"STO_CUDA_ENTRY STV_DEFAULT"
_Z6kernelPfS_S_i:
.text._Z6kernelPfS_S_i:
[----:B------:R-:W-:Y:S01]  /*0000*/  LDC R1, c[0x0][0x37c] ;  /* 0x0000df00ff017b82 */ /* 0x000fe20000000800 */
[----:B------:R-:W0:Y:S07]  /*0010*/  S2R R9, SR_TID.X ;  /* 0x0000000000097919 */ /* 0x000e2e0000002100 */
[----:B------:R-:W0:Y:S01]  /*0020*/  S2UR UR6, SR_CTAID.X ;  /* 0x00000000000679c3 */ /* 0x000e220000002500 */
[----:B------:R-:W1:Y:S07]  /*0030*/  LDCU.64 UR4, c[0x0][0x358] ;  /* 0x00006b00ff0477ac */ /* 0x000e6e0008000a00 */
[----:B------:R-:W0:Y:S08]  /*0040*/  LDC R0, c[0x0][0x360] ;  /* 0x0000d800ff007b82 */ /* 0x000e300000000800 */
[----:B------:R-:W2:Y:S08]  /*0050*/  LDC.64 R2, c[0x0][0x380] ;  /* 0x0000e000ff027b82 */ /* 0x000eb00000000a00 */
[----:B------:R-:W3:Y:S01]  /*0060*/  LDC.64 R4, c[0x0][0x388] ;  /* 0x0000e200ff047b82 */ /* 0x000ee20000000a00 */
[----:B0-----:R-:W-:-:S07]  /*0070*/  IMAD R9, R0, UR6, R9 ;  /* 0x0000000600097c24 */ /* 0x001fce000f8e0209 */
[----:B------:R-:W0:Y:S01]  /*0080*/  LDC.64 R6, c[0x0][0x390] ;  /* 0x0000e400ff067b82 */ /* 0x000e220000000a00 */
[----:B--2---:R-:W-:-:S06]  /*0090*/  IMAD.WIDE R2, R9, 0x4, R2 ;  /* 0x0000000409027825 */ /* 0x004fcc00078e0202 */
[----:B-1----:R-:W2:Y:S01]  /*00a0*/  LDG.E R2, desc[UR4][R2.64] ;  /* 0x0000000402027981 */ /* 0x002ea2000c1e1900 */
[----:B---3--:R-:W-:-:S06]  /*00b0*/  IMAD.WIDE R4, R9, 0x4, R4 ;  /* 0x0000000409047825 */ /* 0x008fcc00078e0204 */
[----:B------:R-:W2:Y:S01]  /*00c0*/  LDG.E R5, desc[UR4][R4.64] ;  /* 0x0000000404057981 */ /* 0x000ea2000c1e1900 */
[----:B0-----:R-:W-:-:S04]  /*00d0*/  IMAD.WIDE R6, R9, 0x4, R6 ;  /* 0x0000000409067825 */ /* 0x001fc800078e0206 */
[----:B--2---:R-:W-:-:S05]  /*00e0*/  FADD R9, R2, R5 ;  /* 0x0000000502097221 */ /* 0x004fca0000000000 */
[----:B------:R-:W-:Y:S01]  /*00f0*/  STG.E desc[UR4][R6.64], R9 ;  /* 0x0000000906007986 */ /* 0x000fe2000c101904 */
[----:B------:R-:W-:Y:S05]  /*0100*/  EXIT ;  /* 0x000000000000794d */ /* 0x000fea0003800000 */
.L_x_0:
[----:B------:R-:W-:-:S00]  /*0110*/  BRA `(.L_x_0) ;  /* 0xfffffffc00fc7947 */ /* 0x000fc0000383ffff */
[----:B------:R-:W-:-:S00]  /*0120*/  NOP ;  /* 0x0000000000007918 */ /* 0x000fc00000000000 */
        /* <DEDUP_REMOVED lines=13> */
.L_x_1:


//--------------------- .nv.shared.reserved.0     --------------------------
	.section	.nv.shared.reserved.0,"aw",@nobits
	.weak		__nv_reservedSMEM_offset_0_alias
	.size		__nv_reservedSMEM_offset_0_alias, 0, 64
	.other		__nv_reservedSMEM_offset_0_alias,@"STO_CUDA_RESERVED_SHARED STV_DEFAULT"
__nv_reservedSMEM_offset_0_alias:
	.zero		0
	.zero		64


//--------------------- .nv.constant0._Z6kernelPfS_S_i --------------------------
	.section	.nv.constant0._Z6kernelPfS_S_i,"a",@progbits
	.sectionflags	@""
	.align	4
.nv.constant0._Z6kernelPfS_S_i:
	.zero		924


//--------------------- SYMBOLS --------------------------

	.type		.nv.reservedSmem.offset0,@object
	.size		.nv.reservedSmem.offset0,0x4
